//
// Generated by NVIDIA NVVM Compiler
//
// Compiler Build ID: CL-36424714
// Cuda compilation tools, release 13.0, V13.0.88
// Based on NVVM 20.0.0
//

.version 9.0
.target sm_100
.address_size 64

	// .globl	_Z15restriction_gpuPdiS_

.visible .entry _Z15restriction_gpuPdiS_(
	.param .u64 .ptr .align 1 _Z15restriction_gpuPdiS__param_0,
	.param .u32 _Z15restriction_gpuPdiS__param_1,
	.param .u64 .ptr .align 1 _Z15restriction_gpuPdiS__param_2
)
{
	.reg .pred 	%p<2>;
	.reg .b32 	%r<17>;
	.reg .b64 	%rd<17>;
	.reg .b64 	%fd<19>;

	ld.param.u64 	%rd1, [_Z15restriction_gpuPdiS__param_0];
	ld.param.u32 	%r4, [_Z15restriction_gpuPdiS__param_1];
	ld.param.u64 	%rd2, [_Z15restriction_gpuPdiS__param_2];
	add.s32 	%r5, %r4, 1;
	shr.u32 	%r6, %r5, 31;
	add.s32 	%r7, %r5, %r6;
	shr.s32 	%r1, %r7, 1;
	mov.u32 	%r2, %ctaid.x;
	mov.u32 	%r3, %tid.x;
	max.s32 	%r8, %r2, %r3;
	setp.ge.s32 	%p1, %r8, %r1;
	@%p1 bra 	$L__BB0_2;
	cvta.to.global.u64 	%rd3, %rd1;
	cvta.to.global.u64 	%rd4, %rd2;
	shl.b32 	%r9, %r3, 1;
	shl.b32 	%r10, %r2, 1;
	mad.lo.s32 	%r11, %r1, %r2, %r3;
	mul.wide.u32 	%rd5, %r11, 8;
	add.s64 	%rd6, %rd3, %rd5;
	ld.global.f64 	%fd1, [%rd6];
	mul.lo.s32 	%r12, %r4, %r10;
	add.s32 	%r13, %r12, %r4;
	add.s32 	%r14, %r13, %r9;
	mul.wide.s32 	%rd7, %r14, 8;
	add.s64 	%rd8, %rd3, %rd7;
	ld.global.f64 	%fd2, [%rd8];
	add.s32 	%r15, %r10, -1;
	mad.lo.s32 	%r16, %r4, %r15, %r9;
	mul.wide.s32 	%rd9, %r16, 8;
	add.s64 	%rd10, %rd3, %rd9;
	ld.global.f64 	%fd3, [%rd10];
	add.f64 	%fd4, %fd2, %fd3;
	cvt.s64.s32 	%rd11, %r12;
	cvt.u64.u32 	%rd12, %r9;
	add.s64 	%rd13, %rd11, %rd12;
	shl.b64 	%rd14, %rd13, 3;
	add.s64 	%rd15, %rd3, %rd14;
	ld.global.f64 	%fd5, [%rd15+8];
	add.f64 	%fd6, %fd4, %fd5;
	ld.global.f64 	%fd7, [%rd15+-8];
	add.f64 	%fd8, %fd6, %fd7;
	mul.f64 	%fd9, %fd8, 0d3FC0000000000000;
	fma.rn.f64 	%fd10, %fd1, 0d3FD0000000000000, %fd9;
	ld.global.f64 	%fd11, [%rd8+8];
	ld.global.f64 	%fd12, [%rd10+-8];
	add.f64 	%fd13, %fd11, %fd12;
	ld.global.f64 	%fd14, [%rd8+-8];
	add.f64 	%fd15, %fd13, %fd14;
	ld.global.f64 	%fd16, [%rd10+8];
	add.f64 	%fd17, %fd15, %fd16;
	fma.rn.f64 	%fd18, %fd17, 0d3FB0000000000000, %fd10;
	add.s64 	%rd16, %rd4, %rd5;
	st.global.f64 	[%rd16], %fd18;
$L__BB0_2:
	ret;

}


// ===== COMPILED SASS (sm_100) =====

	.target	sm_100

	.elftype	@"ET_EXEC"


//--------------------- .note.nv.tkinfo           --------------------------
	.section	.note.nv.tkinfo,"",@"SHT_NOTE"
	.sectionflags	@"SHF_NOTE_NV_TKINFO"
	.tkinfo
        /*0018*/ 	.word	0x00000002
        /*0030*/ 	.string	""
        /*0030*/ 	.string	"ptxas"
        /*0030*/ 	.string	"Cuda compilation tools, release 13.0, V13.0.88"
        /*0030*/ 	.string	"Build cuda_13.0.r13.0/compiler.36424714_0"
        /*0030*/ 	.string	"-arch sm_100 -m 64 "



//--------------------- .note.nv.cuinfo           --------------------------
	.section	.note.nv.cuinfo,"",@"SHT_NOTE"
	.sectionflags	@"SHF_NOTE_NV_CUINFO"
        /*0018*/ 	.short	0x0002
        /*001a*/ 	.short	0x0064
        /*001c*/ 	.short	0x0082
	.zero		2


//--------------------- .nv.info                  --------------------------
	.section	.nv.info,"",@"SHT_CUDA_INFO"
	.align	4


	//----- nvinfo : EIATTR_REGCOUNT
	.align		4
        /*0000*/ 	.byte	0x04, 0x2f
        /*0002*/ 	.short	(.L_1 - .L_0)
	.align		4
.L_0:
        /*0004*/ 	.word	index@(_Z15restriction_gpuPdiS_)
        /*0008*/ 	.word	0x0000001c


	//----- nvinfo : EIATTR_FRAME_SIZE
	.align		4
.L_1:
        /*000c*/ 	.byte	0x04, 0x11
        /*000e*/ 	.short	(.L_3 - .L_2)
	.align		4
.L_2:
        /*0010*/ 	.word	index@(_Z15restriction_gpuPdiS_)
        /*0014*/ 	.word	0x00000000


	//----- nvinfo : EIATTR_MIN_STACK_SIZE
	.align		4
.L_3:
        /*0018*/ 	.byte	0x04, 0x12
        /*001a*/ 	.short	(.L_5 - .L_4)
	.align		4
.L_4:
        /*001c*/ 	.word	index@(_Z15restriction_gpuPdiS_)
        /*0020*/ 	.word	0x00000000
.L_5:


//--------------------- .nv.compat                --------------------------
	.section	.nv.compat,"",@"SHT_CUDA_COMPAT_INFO"
	.align	4
        /*0000*/ 	.byte	0x02, 0x09, 0x00, 0x00, 0x02, 0x02, 0x01, 0x00, 0x02, 0x05, 0x05, 0x00, 0x03, 0x07, 0x01, 0x01
        /*0010*/ 	.byte	0x02, 0x03, 0x00, 0x00, 0x02, 0x06, 0x01, 0x00, 0x04, 0x0b, 0x08, 0x00, 0x01, 0x00, 0x00, 0x00
        /*0020*/ 	.byte	0x00, 0x00, 0x00, 0x00


//--------------------- .nv.info._Z15restriction_gpuPdiS_ --------------------------
	.section	.nv.info._Z15restriction_gpuPdiS_,"",@"SHT_CUDA_INFO"
	.sectionflags	@""
	.align	4


	//----- nvinfo : EIATTR_CUDA_API_VERSION
	.align		4
        /*0000*/ 	.byte	0x04, 0x37
        /*0002*/ 	.short	(.L_7 - .L_6)
.L_6:
        /*0004*/ 	.word	0x00000082


	//----- nvinfo : EIATTR_KPARAM_INFO
	.align		4
.L_7:
        /*0008*/ 	.byte	0x04, 0x17
        /*000a*/ 	.short	(.L_9 - .L_8)
.L_8:
        /*000c*/ 	.word	0x00000000
        /*0010*/ 	.short	0x0002
        /*0012*/ 	.short	0x0010
        /*0014*/ 	.byte	0x00, 0xf5, 0x21, 0x00


	//----- nvinfo : EIATTR_KPARAM_INFO
	.align		4
.L_9:
        /*0018*/ 	.byte	0x04, 0x17
        /*001a*/ 	.short	(.L_11 - .L_10)
.L_10:
        /*001c*/ 	.word	0x00000000
        /*0020*/ 	.short	0x0001
        /*0022*/ 	.short	0x0008
        /*0024*/ 	.byte	0x00, 0xf0, 0x11, 0x00


	//----- nvinfo : EIATTR_KPARAM_INFO
	.align		4
.L_11:
        /*0028*/ 	.byte	0x04, 0x17
        /*002a*/ 	.short	(.L_13 - .L_12)
.L_12:
        /*002c*/ 	.word	0x00000000
        /*0030*/ 	.short	0x0000
        /*0032*/ 	.short	0x0000
        /*0034*/ 	.byte	0x00, 0xf5, 0x21, 0x00


	//----- nvinfo : EIATTR_SPARSE_MMA_MASK
	.align		4
.L_13:
        /*0038*/ 	.byte	0x03, 0x50
        /*003a*/ 	.short	0x0000


	//----- nvinfo : EIATTR_MAXREG_COUNT
	.align		4
        /*003c*/ 	.byte	0x03, 0x1b
        /*003e*/ 	.short	0x00ff


	//----- nvinfo : EIATTR_MERCURY_ISA_VERSION
	.align		4
        /*0040*/ 	.byte	0x03, 0x5f
        /*0042*/ 	.short	0x0101


	//----- nvinfo : EIATTR_VRC_CTA_INIT_COUNT
	.align		4
        /*0044*/ 	.byte	0x02, 0x4a
	.zero		1
	.zero		1


	//----- nvinfo : EIATTR_EXIT_INSTR_OFFSETS
	.align		4
        /*0048*/ 	.byte	0x04, 0x1c
        /*004a*/ 	.short	(.L_15 - .L_14)


	//   ....[0]....
.L_14:
        /*004c*/ 	.word	0x00000090


	//   ....[1]....
        /*0050*/ 	.word	0x00000300


	//----- nvinfo : EIATTR_CBANK_PARAM_SIZE
	.align		4
.L_15:
        /*0054*/ 	.byte	0x03, 0x19
        /*0056*/ 	.short	0x0018


	//----- nvinfo : EIATTR_PARAM_CBANK
	.align		4
        /*0058*/ 	.byte	0x04, 0x0a
        /*005a*/ 	.short	(.L_17 - .L_16)
	.align		4
.L_16:
        /*005c*/ 	.word	index@(.nv.constant0._Z15restriction_gpuPdiS_)
        /*0060*/ 	.short	0x0380
        /*0062*/ 	.short	0x0018


	//----- nvinfo : EIATTR_SW_WAR
	.align		4
.L_17:
        /*0064*/ 	.byte	0x04, 0x36
        /*0066*/ 	.short	(.L_19 - .L_18)
.L_18:
        /*0068*/ 	.word	0x00000008
.L_19:


//--------------------- .nv.callgraph             --------------------------
	.section	.nv.callgraph,"",@"SHT_CUDA_CALLGRAPH"
	.align	4
	.sectionentsize	8
	.align		4
        /*0000*/ 	.word	0x00000000
	.align		4
        /*0004*/ 	.word	0xffffffff
	.align		4
        /*0008*/ 	.word	0x00000000
	.align		4
        /*000c*/ 	.word	0xfffffffe
	.align		4
        /*0010*/ 	.word	0x00000000
	.align		4
        /*0014*/ 	.word	0xfffffffd
	.align		4
        /*0018*/ 	.word	0x00000000
	.align		4
        /*001c*/ 	.word	0xfffffffc


//--------------------- .text._Z15restriction_gpuPdiS_ --------------------------
	.section	.text._Z15restriction_gpuPdiS_,"ax",@progbits
	.align	128
        .global         _Z15restriction_gpuPdiS_
        .type           _Z15restriction_gpuPdiS_,@function
        .size           _Z15restriction_gpuPdiS_,(.L_x_1 - _Z15restriction_gpuPdiS_)
        .other          _Z15restriction_gpuPdiS_,@"STO_CUDA_ENTRY STV_DEFAULT"
_Z15restriction_gpuPdiS_:
.text._Z15restriction_gpuPdiS_:
[----:B------:R-:W-:Y:S01]  /*0000*/  LDC R1, c[0x0][0x37c] ;  /* 0x0000df00ff017b82 */ /* 0x000fe20000000800 */
[----:B------:R-:W0:Y:S01]  /*0010*/  S2R R17, SR_CTAID.X ;  /* 0x0000000000117919 */ /* 0x000e220000002500 */
[----:B------:R-:W1:Y:S01]  /*0020*/  LDCU UR5, c[0x0][0x388] ;  /* 0x00007100ff0577ac */ /* 0x000e620008000800 */
[----:B------:R-:W0:Y:S01]  /*0030*/  S2R R0, SR_TID.X ;  /* 0x0000000000007919 */ /* 0x000e220000002100 */
[----:B-1----:R-:W-:-:S04]  /*0040*/  UIADD3 UR4, UPT, UPT, UR5, 0x1, URZ ;  /* 0x0000000105047890 */ /* 0x002fc8000fffe0ff */
[----:B------:R-:W-:-:S04]  /*0050*/  ULEA.HI UR4, UR4, UR4, URZ, 0x1 ;  /* 0x0000000404047291 */ /* 0x000fc8000f8f08ff */
[----:B------:R-:W-:Y:S01]  /*0060*/  USHF.R.S32.HI UR4, URZ, 0x1, UR4 ;  /* 0x00000001ff047899 */ /* 0x000fe20008011404 */
[----:B0-----:R-:W-:-:S05]  /*0070*/  VIMNMX R2, PT, PT, R17, R0, !PT ;  /* 0x0000000011027248 */ /* 0x001fca0007fe0100 */
[----:B------:R-:W-:-:S13]  /*0080*/  ISETP.GE.AND P0, PT, R2, UR4, PT ;  /* 0x0000000402007c0c */ /* 0x000fda000bf06270 */
[----:B------:R-:W-:Y:S05]  /*0090*/  @P0 EXIT ;  /* 0x000000000000094d */ /* 0x000fea0003800000 */
[----:B------:R-:W0:Y:S01]  /*00a0*/  LDC.64 R18, c[0x0][0x380] ;  /* 0x0000e000ff127b82 */ /* 0x000e220000000a00 */
[----:B------:R-:W-:Y:S01]  /*00b0*/  SHF.L.U32 R3, R17, 0x1, RZ ;  /* 0x0000000111037819 */ /* 0x000fe200000006ff */
[----:B------:R-:W1:Y:S01]  /*00c0*/  LDCU.64 UR8, c[0x0][0x380] ;  /* 0x00007000ff0877ac */ /* 0x000e620008000a00 */
[----:B------:R-:W-:Y:S01]  /*00d0*/  SHF.L.U32 R2, R0, 0x1, RZ ;  /* 0x0000000100027819 */ /* 0x000fe200000006ff */
[----:B------:R-:W2:Y:S02]  /*00e0*/  LDCU.64 UR6, c[0x0][0x358] ;  /* 0x00006b00ff0677ac */ /* 0x000ea40008000a00 */
[C---:B------:R-:W-:Y:S01]  /*00f0*/  IMAD R5, R3.reuse, UR5, RZ ;  /* 0x0000000503057c24 */ /* 0x040fe2000f8e02ff */
[----:B------:R-:W-:-:S04]  /*0100*/  IADD3 R3, PT, PT, R3, -0x1, RZ ;  /* 0xffffffff03037810 */ /* 0x000fc80007ffe0ff */
[C---:B------:R-:W-:Y:S01]  /*0110*/  IADD3 R23, PT, PT, R2.reuse, UR5, R5 ;  /* 0x0000000502177c10 */ /* 0x040fe2000fffe005 */
[----:B------:R-:W-:Y:S01]  /*0120*/  IMAD R3, R3, UR5, R2 ;  /* 0x0000000503037c24 */ /* 0x000fe2000f8e0202 */
[----:B------:R-:W-:-:S04]  /*0130*/  IADD3 R6, P0, PT, R2, R5, RZ ;  /* 0x0000000502067210 */ /* 0x000fc80007f1e0ff */
[----:B------:R-:W-:Y:S02]  /*0140*/  LEA.HI.X.SX32 R7, R5, RZ, 0x1, P0 ;  /* 0x000000ff05077211 */ /* 0x000fe400000f0eff */
[----:B-1----:R-:W-:Y:S01]  /*0150*/  LEA R24, P0, R6, UR8, 0x3 ;  /* 0x0000000806187c11 */ /* 0x002fe2000f8018ff */
[----:B0-----:R-:W-:-:S04]  /*0160*/  IMAD.WIDE R22, R23, 0x8, R18 ;  /* 0x0000000817167825 */ /* 0x001fc800078e0212 */
[----:B------:R-:W-:Y:S01]  /*0170*/  IMAD.WIDE R14, R3, 0x8, R18 ;  /* 0x00000008030e7825 */ /* 0x000fe200078e0212 */
[----:B------:R-:W-:Y:S01]  /*0180*/  LEA.HI.X R25, R6, UR9, R7, 0x3, P0 ;  /* 0x0000000906197c11 */ /* 0x000fe200080f1c07 */
[----:B--2---:R-:W2:Y:S04]  /*0190*/  LDG.E.64 R2, desc[UR6][R22.64] ;  /* 0x0000000616027981 */ /* 0x004ea8000c1e1b00 */
[----:B------:R-:W2:Y:S04]  /*01a0*/  LDG.E.64 R4, desc[UR6][R14.64] ;  /* 0x000000060e047981 */ /* 0x000ea8000c1e1b00 */
[----:B------:R-:W3:Y:S04]  /*01b0*/  LDG.E.64 R6, desc[UR6][R24.64+0x8] ;  /* 0x0000080618067981 */ /* 0x000ee8000c1e1b00 */
[----:B------:R-:W4:Y:S04]  /*01c0*/  LDG.E.64 R8, desc[UR6][R22.64+0x8] ;  /* 0x0000080616087981 */ /* 0x000f28000c1e1b00 */
[----:B------:R-:W4:Y:S04]  /*01d0*/  LDG.E.64 R10, desc[UR6][R14.64+-0x8] ;  /* 0xfffff8060e0a7981 */ /* 0x000f28000c1e1b00 */
[----:B------:R-:W5:Y:S01]  /*01e0*/  LDG.E.64 R12, desc[UR6][R24.64+-0x8] ;  /* 0xfffff806180c7981 */ /* 0x000f62000c1e1b00 */
[----:B------:R-:W-:-:S03]  /*01f0*/  IMAD R0, R17, UR4, R0 ;  /* 0x0000000411007c24 */ /* 0x000fc6000f8e0200 */
[----:B------:R-:W5:Y:S01]  /*0200*/  LDG.E.64 R16, desc[UR6][R22.64+-0x8] ;  /* 0xfffff80616107981 */ /* 0x000f62000c1e1b00 */
[----:B------:R-:W-:-:S03]  /*0210*/  IMAD.WIDE.U32 R20, R0, 0x8, R18 ;  /* 0x0000000800147825 */ /* 0x000fc600078e0012 */
[----:B------:R-:W5:Y:S04]  /*0220*/  LDG.E.64 R18, desc[UR6][R14.64+0x8] ;  /* 0x000008060e127981 */ /* 0x000f68000c1e1b00 */
[----:B------:R-:W5:Y:S01]  /*0230*/  LDG.E.64 R20, desc[UR6][R20.64] ;  /* 0x0000000614147981 */ /* 0x000f62000c1e1b00 */
[----:B--2---:R-:W-:Y:S01]  /*0240*/  DADD R2, R2, R4 ;  /* 0x0000000002027229 */ /* 0x004fe20000000004 */
[----:B------:R-:W0:Y:S07]  /*0250*/  LDC.64 R4, c[0x0][0x390] ;  /* 0x0000e400ff047b82 */ /* 0x000e2e0000000a00 */
[----:B---3--:R-:W-:-:S02]  /*0260*/  DADD R2, R2, R6 ;  /* 0x0000000002027229 */ /* 0x008fc40000000006 */
[----:B----4-:R-:W-:-:S06]  /*0270*/  DADD R8, R8, R10 ;  /* 0x0000000008087229 */ /* 0x010fcc000000000a */
[----:B-----5:R-:W-:Y:S02]  /*0280*/  DADD R2, R2, R12 ;  /* 0x0000000002027229 */ /* 0x020fe4000000000c */
[----:B------:R-:W-:-:S06]  /*0290*/  DADD R8, R8, R16 ;  /* 0x0000000008087229 */ /* 0x000fcc0000000010 */
[----:B------:R-:W-:Y:S01]  /*02a0*/  DMUL R2, R2, 0.125 ;  /* 0x3fc0000002027828 */ /* 0x000fe20000000000 */
[----:B0-----:R-:W-:Y:S01]  /*02b0*/  IMAD.WIDE.U32 R4, R0, 0x8, R4 ;  /* 0x0000000800047825 */ /* 0x001fe200078e0004 */
[----:B------:R-:W-:-:S06]  /*02c0*/  DADD R8, R8, R18 ;  /* 0x0000000008087229 */ /* 0x000fcc0000000012 */
[----:B------:R-:W-:-:S08]  /*02d0*/  DFMA R2, R20, 0.25, R2 ;  /* 0x3fd000001402782b */ /* 0x000fd00000000002 */
[----:B------:R-:W-:-:S07]  /*02e0*/  DFMA R2, R8, 0.0625, R2 ;  /* 0x3fb000000802782b */ /* 0x000fce0000000002 */
[----:B------:R-:W-:Y:S01]  /*02f0*/  STG.E.64 desc[UR6][R4.64], R2 ;  /* 0x0000000204007986 */ /* 0x000fe2000c101b06 */
[----:B------:R-:W-:Y:S05]  /*0300*/  EXIT ;  /* 0x000000000000794d */ /* 0x000fea0003800000 */
.L_x_0:
[----:B------:R-:W-:-:S00]  /*0310*/  BRA `(.L_x_0) ;  /* 0xfffffffc00fc7947 */ /* 0x000fc0000383ffff */
[----:B------:R-:W-:-:S00]  /*0320*/  NOP ;  /* 0x0000000000007918 */ /* 0x000fc00000000000 */
        /* <DEDUP_REMOVED lines=13> */
.L_x_1:


//--------------------- .nv.shared.reserved.0     --------------------------
	.section	.nv.shared.reserved.0,"aw",@nobits
	.weak		__nv_reservedSMEM_offset_0_alias
	.size		__nv_reservedSMEM_offset_0_alias, 0, 64
	.other		__nv_reservedSMEM_offset_0_alias,@"STO_CUDA_RESERVED_SHARED STV_DEFAULT"
__nv_reservedSMEM_offset_0_alias:
	.zero		0
	.zero		64


//--------------------- .nv.constant0._Z15restriction_gpuPdiS_ --------------------------
	.section	.nv.constant0._Z15restriction_gpuPdiS_,"a",@progbits
	.sectionflags	@""
	.align	4
.nv.constant0._Z15restriction_gpuPdiS_:
	.zero		920


//--------------------- SYMBOLS --------------------------

	.type		.nv.reservedSmem.offset0,@object
	.size		.nv.reservedSmem.offset0,0x4
